//
// Generated by NVIDIA NVVM Compiler
//
// Compiler Build ID: CL-36424714
// Cuda compilation tools, release 13.0, V13.0.88
// Based on NVVM 20.0.0
//

.version 9.0
.target sm_100
.address_size 64

	// .globl	_ZN3cub18CUB_300001_SM_10006detail11EmptyKernelIvEEvv
.global .align 4 .b8 precalc_xorwow_matrix[102400];
.global .align 4 .b8 precalc_xorwow_offset_matrix[102400];
.global .align 4 .b8 mrg32k3aM1[2304];
.global .align 4 .b8 mrg32k3aM2[2304];
.global .align 4 .b8 mrg32k3aM1SubSeq[2016];
.global .align 4 .b8 mrg32k3aM2SubSeq[2016];
.global .align 4 .b8 mrg32k3aM1Seq[2304];
.global .align 4 .b8 mrg32k3aM2Seq[2304];
.const .align 8 .b8 __cr_lgamma_table[72];
.global .align 1 .b8 _ZN41_INTERNAL_80fd9c1d_4_k_cu_5cbd4ae0_1201124cuda3std3__45__cpo5beginE[1];
.global .align 1 .b8 _ZN41_INTERNAL_80fd9c1d_4_k_cu_5cbd4ae0_1201124cuda3std3__45__cpo3endE[1];
.global .align 1 .b8 _ZN41_INTERNAL_80fd9c1d_4_k_cu_5cbd4ae0_1201124cuda3std3__45__cpo6cbeginE[1];
.global .align 1 .b8 _ZN41_INTERNAL_80fd9c1d_4_k_cu_5cbd4ae0_1201124cuda3std3__45__cpo4cendE[1];
.global .align 1 .b8 _ZN41_INTERNAL_80fd9c1d_4_k_cu_5cbd4ae0_1201124cuda3std3__45__cpo6rbeginE[1];
.global .align 1 .b8 _ZN41_INTERNAL_80fd9c1d_4_k_cu_5cbd4ae0_1201124cuda3std3__45__cpo4rendE[1];
.global .align 1 .b8 _ZN41_INTERNAL_80fd9c1d_4_k_cu_5cbd4ae0_1201124cuda3std3__45__cpo7crbeginE[1];
.global .align 1 .b8 _ZN41_INTERNAL_80fd9c1d_4_k_cu_5cbd4ae0_1201124cuda3std3__45__cpo5crendE[1];
.global .align 1 .b8 _ZN41_INTERNAL_80fd9c1d_4_k_cu_5cbd4ae0_1201124cuda3std3__443_GLOBAL__N__80fd9c1d_4_k_cu_5cbd4ae0_1201126ignoreE[1];
.global .align 1 .b8 _ZN41_INTERNAL_80fd9c1d_4_k_cu_5cbd4ae0_1201124cuda3std3__419piecewise_constructE[1];
.global .align 1 .b8 _ZN41_INTERNAL_80fd9c1d_4_k_cu_5cbd4ae0_1201124cuda3std3__48in_placeE[1];
.global .align 1 .b8 _ZN41_INTERNAL_80fd9c1d_4_k_cu_5cbd4ae0_1201124cuda3std3__420unreachable_sentinelE[1];
.global .align 1 .b8 _ZN41_INTERNAL_80fd9c1d_4_k_cu_5cbd4ae0_1201124cuda3std3__47nulloptE[1];
.global .align 1 .b8 _ZN41_INTERNAL_80fd9c1d_4_k_cu_5cbd4ae0_1201124cuda3std3__48unexpectE[1];
.global .align 1 .b8 _ZN41_INTERNAL_80fd9c1d_4_k_cu_5cbd4ae0_1201124cuda3std6ranges3__45__cpo4swapE[1];
.global .align 1 .b8 _ZN41_INTERNAL_80fd9c1d_4_k_cu_5cbd4ae0_1201124cuda3std6ranges3__45__cpo9iter_moveE[1];
.global .align 1 .b8 _ZN41_INTERNAL_80fd9c1d_4_k_cu_5cbd4ae0_1201124cuda3std6ranges3__45__cpo5beginE[1];
.global .align 1 .b8 _ZN41_INTERNAL_80fd9c1d_4_k_cu_5cbd4ae0_1201124cuda3std6ranges3__45__cpo3endE[1];
.global .align 1 .b8 _ZN41_INTERNAL_80fd9c1d_4_k_cu_5cbd4ae0_1201124cuda3std6ranges3__45__cpo6cbeginE[1];
.global .align 1 .b8 _ZN41_INTERNAL_80fd9c1d_4_k_cu_5cbd4ae0_1201124cuda3std6ranges3__45__cpo4cendE[1];
.global .align 1 .b8 _ZN41_INTERNAL_80fd9c1d_4_k_cu_5cbd4ae0_1201124cuda3std6ranges3__45__cpo7advanceE[1];
.global .align 1 .b8 _ZN41_INTERNAL_80fd9c1d_4_k_cu_5cbd4ae0_1201124cuda3std6ranges3__45__cpo9iter_swapE[1];
.global .align 1 .b8 _ZN41_INTERNAL_80fd9c1d_4_k_cu_5cbd4ae0_1201124cuda3std6ranges3__45__cpo4nextE[1];
.global .align 1 .b8 _ZN41_INTERNAL_80fd9c1d_4_k_cu_5cbd4ae0_1201124cuda3std6ranges3__45__cpo4prevE[1];
.global .align 1 .b8 _ZN41_INTERNAL_80fd9c1d_4_k_cu_5cbd4ae0_1201124cuda3std6ranges3__45__cpo4dataE[1];
.global .align 1 .b8 _ZN41_INTERNAL_80fd9c1d_4_k_cu_5cbd4ae0_1201124cuda3std6ranges3__45__cpo5cdataE[1];
.global .align 1 .b8 _ZN41_INTERNAL_80fd9c1d_4_k_cu_5cbd4ae0_1201124cuda3std6ranges3__45__cpo4sizeE[1];
.global .align 1 .b8 _ZN41_INTERNAL_80fd9c1d_4_k_cu_5cbd4ae0_1201124cuda3std6ranges3__45__cpo5ssizeE[1];
.global .align 1 .b8 _ZN41_INTERNAL_80fd9c1d_4_k_cu_5cbd4ae0_1201124cuda3std6ranges3__45__cpo8distanceE[1];
.global .align 1 .b8 _ZN41_INTERNAL_80fd9c1d_4_k_cu_5cbd4ae0_1201126thrust24THRUST_300001_SM_1000_NS6system6detail10sequential3seqE[1];
.global .align 1 .b8 _ZN41_INTERNAL_80fd9c1d_4_k_cu_5cbd4ae0_1201126thrust24THRUST_300001_SM_1000_NS12placeholders2_1E[1];
.global .align 1 .b8 _ZN41_INTERNAL_80fd9c1d_4_k_cu_5cbd4ae0_1201126thrust24THRUST_300001_SM_1000_NS12placeholders2_2E[1];
.global .align 1 .b8 _ZN41_INTERNAL_80fd9c1d_4_k_cu_5cbd4ae0_1201126thrust24THRUST_300001_SM_1000_NS12placeholders2_3E[1];
.global .align 1 .b8 _ZN41_INTERNAL_80fd9c1d_4_k_cu_5cbd4ae0_1201126thrust24THRUST_300001_SM_1000_NS12placeholders2_4E[1];
.global .align 1 .b8 _ZN41_INTERNAL_80fd9c1d_4_k_cu_5cbd4ae0_1201126thrust24THRUST_300001_SM_1000_NS12placeholders2_5E[1];
.global .align 1 .b8 _ZN41_INTERNAL_80fd9c1d_4_k_cu_5cbd4ae0_1201126thrust24THRUST_300001_SM_1000_NS12placeholders2_6E[1];
.global .align 1 .b8 _ZN41_INTERNAL_80fd9c1d_4_k_cu_5cbd4ae0_1201126thrust24THRUST_300001_SM_1000_NS12placeholders2_7E[1];
.global .align 1 .b8 _ZN41_INTERNAL_80fd9c1d_4_k_cu_5cbd4ae0_1201126thrust24THRUST_300001_SM_1000_NS12placeholders2_8E[1];
.global .align 1 .b8 _ZN41_INTERNAL_80fd9c1d_4_k_cu_5cbd4ae0_1201126thrust24THRUST_300001_SM_1000_NS12placeholders2_9E[1];
.global .align 1 .b8 _ZN41_INTERNAL_80fd9c1d_4_k_cu_5cbd4ae0_1201126thrust24THRUST_300001_SM_1000_NS12placeholders3_10E[1];

.visible .entry _ZN3cub18CUB_300001_SM_10006detail11EmptyKernelIvEEvv()
{


	ret;

}


// ===== COMPILED SASS (sm_100) =====

	.target	sm_100

	.elftype	@"ET_EXEC"


//--------------------- .note.nv.tkinfo           --------------------------
	.section	.note.nv.tkinfo,"",@"SHT_NOTE"
	.sectionflags	@"SHF_NOTE_NV_TKINFO"
	.tkinfo
        /*0018*/ 	.word	0x00000002
        /*0030*/ 	.string	""
        /*0030*/ 	.string	"ptxas"
        /*0030*/ 	.string	"Cuda compilation tools, release 13.0, V13.0.88"
        /*0030*/ 	.string	"Build cuda_13.0.r13.0/compiler.36424714_0"
        /*0030*/ 	.string	"-arch sm_100 -m 64 "



//--------------------- .note.nv.cuinfo           --------------------------
	.section	.note.nv.cuinfo,"",@"SHT_NOTE"
	.sectionflags	@"SHF_NOTE_NV_CUINFO"
        /*0018*/ 	.short	0x0002
        /*001a*/ 	.short	0x0064
        /*001c*/ 	.short	0x0082
	.zero		2


//--------------------- .nv.info                  --------------------------
	.section	.nv.info,"",@"SHT_CUDA_INFO"
	.align	4


	//----- nvinfo : EIATTR_REGCOUNT
	.align		4
        /*0000*/ 	.byte	0x04, 0x2f
        /*0002*/ 	.short	(.L_50 - .L_49)
	.align		4
.L_49:
        /*0004*/ 	.word	index@(_ZN3cub18CUB_300001_SM_10006detail11EmptyKernelIvEEvv)
        /*0008*/ 	.word	0x00000004


	//----- nvinfo : EIATTR_FRAME_SIZE
	.align		4
.L_50:
        /*000c*/ 	.byte	0x04, 0x11
        /*000e*/ 	.short	(.L_52 - .L_51)
	.align		4
.L_51:
        /*0010*/ 	.word	index@(_ZN3cub18CUB_300001_SM_10006detail11EmptyKernelIvEEvv)
        /*0014*/ 	.word	0x00000000


	//----- nvinfo : EIATTR_MIN_STACK_SIZE
	.align		4
.L_52:
        /*0018*/ 	.byte	0x04, 0x12
        /*001a*/ 	.short	(.L_54 - .L_53)
	.align		4
.L_53:
        /*001c*/ 	.word	index@(_ZN3cub18CUB_300001_SM_10006detail11EmptyKernelIvEEvv)
        /*0020*/ 	.word	0x00000000
.L_54:


//--------------------- .nv.compat                --------------------------
	.section	.nv.compat,"",@"SHT_CUDA_COMPAT_INFO"
	.align	4
        /*0000*/ 	.byte	0x02, 0x09, 0x00, 0x00, 0x02, 0x02, 0x01, 0x00, 0x02, 0x05, 0x05, 0x00, 0x03, 0x07, 0x01, 0x01
        /*0010*/ 	.byte	0x02, 0x03, 0x00, 0x00, 0x02, 0x06, 0x01, 0x00, 0x04, 0x0b, 0x08, 0x00, 0x09, 0x00, 0x00, 0x00
        /*0020*/ 	.byte	0x00, 0x00, 0x00, 0x00


//--------------------- .nv.info._ZN3cub18CUB_300001_SM_10006detail11EmptyKernelIvEEvv --------------------------
	.section	.nv.info._ZN3cub18CUB_300001_SM_10006detail11EmptyKernelIvEEvv,"",@"SHT_CUDA_INFO"
	.sectionflags	@""
	.align	4


	//----- nvinfo : EIATTR_CUDA_API_VERSION
	.align		4
        /*0000*/ 	.byte	0x04, 0x37
        /*0002*/ 	.short	(.L_56 - .L_55)
.L_55:
        /*0004*/ 	.word	0x00000082


	//----- nvinfo : EIATTR_SPARSE_MMA_MASK
	.align		4
.L_56:
        /*0008*/ 	.byte	0x03, 0x50
        /*000a*/ 	.short	0x0000


	//----- nvinfo : EIATTR_MAXREG_COUNT
	.align		4
        /*000c*/ 	.byte	0x03, 0x1b
        /*000e*/ 	.short	0x00ff


	//----- nvinfo : EIATTR_MERCURY_ISA_VERSION
	.align		4
        /*0010*/ 	.byte	0x03, 0x5f
        /*0012*/ 	.short	0x0101


	//----- nvinfo : EIATTR_VRC_CTA_INIT_COUNT
	.align		4
        /*0014*/ 	.byte	0x02, 0x4a
	.zero		1
	.zero		1


	//----- nvinfo : EIATTR_EXIT_INSTR_OFFSETS
	.align		4
        /*0018*/ 	.byte	0x04, 0x1c
        /*001a*/ 	.short	(.L_58 - .L_57)


	//   ....[0]....
.L_57:
        /*001c*/ 	.word	0x00000010


	//----- nvinfo : EIATTR_SW_WAR
	.align		4
.L_58:
        /*0020*/ 	.byte	0x04, 0x36
        /*0022*/ 	.short	(.L_60 - .L_59)
.L_59:
        /*0024*/ 	.word	0x00000008
.L_60:


//--------------------- .nv.callgraph             --------------------------
	.section	.nv.callgraph,"",@"SHT_CUDA_CALLGRAPH"
	.align	4
	.sectionentsize	8
	.align		4
        /*0000*/ 	.word	0x00000000
	.align		4
        /*0004*/ 	.word	0xffffffff
	.align		4
        /*0008*/ 	.word	0x00000000
	.align		4
        /*000c*/ 	.word	0xfffffffe
	.align		4
        /*0010*/ 	.word	0x00000000
	.align		4
        /*0014*/ 	.word	0xfffffffd
	.align		4
        /*0018*/ 	.word	0x00000000
	.align		4
        /*001c*/ 	.word	0xfffffffc


//--------------------- .nv.constant4             --------------------------
	.section	.nv.constant4,"a",@progbits
	.align	8
	.align		8
.nv.constant4:
        /*0000*/ 	.dword	precalc_xorwow_matrix
	.align		8
        /*0008*/ 	.dword	precalc_xorwow_offset_matrix
	.align		8
        /*0010*/ 	.dword	mrg32k3aM1
	.align		8
        /*0018*/ 	.dword	mrg32k3aM2
	.align		8
        /*0020*/ 	.dword	mrg32k3aM1SubSeq
	.align		8
        /*0028*/ 	.dword	mrg32k3aM2SubSeq
	.align		8
        /*0030*/ 	.dword	mrg32k3aM1Seq
	.align		8
        /*0038*/ 	.dword	mrg32k3aM2Seq
	.align		8
        /*0040*/ 	.dword	_ZN41_INTERNAL_80fd9c1d_4_k_cu_5cbd4ae0_1205104cuda3std3__45__cpo5beginE
	.align		8
        /*0048*/ 	.dword	_ZN41_INTERNAL_80fd9c1d_4_k_cu_5cbd4ae0_1205104cuda3std3__45__cpo3endE
	.align		8
        /*0050*/ 	.dword	_ZN41_INTERNAL_80fd9c1d_4_k_cu_5cbd4ae0_1205104cuda3std3__45__cpo6cbeginE
	.align		8
        /*0058*/ 	.dword	_ZN41_INTERNAL_80fd9c1d_4_k_cu_5cbd4ae0_1205104cuda3std3__45__cpo4cendE
	.align		8
        /*0060*/ 	.dword	_ZN41_INTERNAL_80fd9c1d_4_k_cu_5cbd4ae0_1205104cuda3std3__45__cpo6rbeginE
	.align		8
        /*0068*/ 	.dword	_ZN41_INTERNAL_80fd9c1d_4_k_cu_5cbd4ae0_1205104cuda3std3__45__cpo4rendE
	.align		8
        /*0070*/ 	.dword	_ZN41_INTERNAL_80fd9c1d_4_k_cu_5cbd4ae0_1205104cuda3std3__45__cpo7crbeginE
	.align		8
        /*0078*/ 	.dword	_ZN41_INTERNAL_80fd9c1d_4_k_cu_5cbd4ae0_1205104cuda3std3__45__cpo5crendE
	.align		8
        /*0080*/ 	.dword	_ZN41_INTERNAL_80fd9c1d_4_k_cu_5cbd4ae0_1205104cuda3std3__443_GLOBAL__N__80fd9c1d_4_k_cu_5cbd4ae0_1205106ignoreE
	.align		8
        /*0088*/ 	.dword	_ZN41_INTERNAL_80fd9c1d_4_k_cu_5cbd4ae0_1205104cuda3std3__419piecewise_constructE
	.align		8
        /*0090*/ 	.dword	_ZN41_INTERNAL_80fd9c1d_4_k_cu_5cbd4ae0_1205104cuda3std3__48in_placeE
	.align		8
        /*0098*/ 	.dword	_ZN41_INTERNAL_80fd9c1d_4_k_cu_5cbd4ae0_1205104cuda3std3__420unreachable_sentinelE
	.align		8
        /*00a0*/ 	.dword	_ZN41_INTERNAL_80fd9c1d_4_k_cu_5cbd4ae0_1205104cuda3std3__47nulloptE
	.align		8
        /*00a8*/ 	.dword	_ZN41_INTERNAL_80fd9c1d_4_k_cu_5cbd4ae0_1205104cuda3std3__48unexpectE
	.align		8
        /*00b0*/ 	.dword	_ZN41_INTERNAL_80fd9c1d_4_k_cu_5cbd4ae0_1205104cuda3std6ranges3__45__cpo4swapE
	.align		8
        /*00b8*/ 	.dword	_ZN41_INTERNAL_80fd9c1d_4_k_cu_5cbd4ae0_1205104cuda3std6ranges3__45__cpo9iter_moveE
	.align		8
        /*00c0*/ 	.dword	_ZN41_INTERNAL_80fd9c1d_4_k_cu_5cbd4ae0_1205104cuda3std6ranges3__45__cpo5beginE
	.align		8
        /*00c8*/ 	.dword	_ZN41_INTERNAL_80fd9c1d_4_k_cu_5cbd4ae0_1205104cuda3std6ranges3__45__cpo3endE
	.align		8
        /*00d0*/ 	.dword	_ZN41_INTERNAL_80fd9c1d_4_k_cu_5cbd4ae0_1205104cuda3std6ranges3__45__cpo6cbeginE
	.align		8
        /*00d8*/ 	.dword	_ZN41_INTERNAL_80fd9c1d_4_k_cu_5cbd4ae0_1205104cuda3std6ranges3__45__cpo4cendE
	.align		8
        /*00e0*/ 	.dword	_ZN41_INTERNAL_80fd9c1d_4_k_cu_5cbd4ae0_1205104cuda3std6ranges3__45__cpo7advanceE
	.align		8
        /*00e8*/ 	.dword	_ZN41_INTERNAL_80fd9c1d_4_k_cu_5cbd4ae0_1205104cuda3std6ranges3__45__cpo9iter_swapE
	.align		8
        /*00f0*/ 	.dword	_ZN41_INTERNAL_80fd9c1d_4_k_cu_5cbd4ae0_1205104cuda3std6ranges3__45__cpo4nextE
	.align		8
        /*00f8*/ 	.dword	_ZN41_INTERNAL_80fd9c1d_4_k_cu_5cbd4ae0_1205104cuda3std6ranges3__45__cpo4prevE
	.align		8
        /*0100*/ 	.dword	_ZN41_INTERNAL_80fd9c1d_4_k_cu_5cbd4ae0_1205104cuda3std6ranges3__45__cpo4dataE
	.align		8
        /*0108*/ 	.dword	_ZN41_INTERNAL_80fd9c1d_4_k_cu_5cbd4ae0_1205104cuda3std6ranges3__45__cpo5cdataE
	.align		8
        /*0110*/ 	.dword	_ZN41_INTERNAL_80fd9c1d_4_k_cu_5cbd4ae0_1205104cuda3std6ranges3__45__cpo4sizeE
	.align		8
        /*0118*/ 	.dword	_ZN41_INTERNAL_80fd9c1d_4_k_cu_5cbd4ae0_1205104cuda3std6ranges3__45__cpo5ssizeE
	.align		8
        /*0120*/ 	.dword	_ZN41_INTERNAL_80fd9c1d_4_k_cu_5cbd4ae0_1205104cuda3std6ranges3__45__cpo8distanceE
	.align		8
        /*0128*/ 	.dword	_ZN41_INTERNAL_80fd9c1d_4_k_cu_5cbd4ae0_1205106thrust24THRUST_300001_SM_1000_NS6system6detail10sequential3seqE
	.align		8
        /*0130*/ 	.dword	_ZN41_INTERNAL_80fd9c1d_4_k_cu_5cbd4ae0_1205106thrust24THRUST_300001_SM_1000_NS12placeholders2_1E
	.align		8
        /*0138*/ 	.dword	_ZN41_INTERNAL_80fd9c1d_4_k_cu_5cbd4ae0_1205106thrust24THRUST_300001_SM_1000_NS12placeholders2_2E
	.align		8
        /*0140*/ 	.dword	_ZN41_INTERNAL_80fd9c1d_4_k_cu_5cbd4ae0_1205106thrust24THRUST_300001_SM_1000_NS12placeholders2_3E
	.align		8
        /*0148*/ 	.dword	_ZN41_INTERNAL_80fd9c1d_4_k_cu_5cbd4ae0_1205106thrust24THRUST_300001_SM_1000_NS12placeholders2_4E
	.align		8
        /*0150*/ 	.dword	_ZN41_INTERNAL_80fd9c1d_4_k_cu_5cbd4ae0_1205106thrust24THRUST_300001_SM_1000_NS12placeholders2_5E
	.align		8
        /*0158*/ 	.dword	_ZN41_INTERNAL_80fd9c1d_4_k_cu_5cbd4ae0_1205106thrust24THRUST_300001_SM_1000_NS12placeholders2_6E
	.align		8
        /*0160*/ 	.dword	_ZN41_INTERNAL_80fd9c1d_4_k_cu_5cbd4ae0_1205106thrust24THRUST_300001_SM_1000_NS12placeholders2_7E
	.align		8
        /*0168*/ 	.dword	_ZN41_INTERNAL_80fd9c1d_4_k_cu_5cbd4ae0_1205106thrust24THRUST_300001_SM_1000_NS12placeholders2_8E
	.align		8
        /*0170*/ 	.dword	_ZN41_INTERNAL_80fd9c1d_4_k_cu_5cbd4ae0_1205106thrust24THRUST_300001_SM_1000_NS12placeholders2_9E
	.align		8
        /*0178*/ 	.dword	_ZN41_INTERNAL_80fd9c1d_4_k_cu_5cbd4ae0_1205106thrust24THRUST_300001_SM_1000_NS12placeholders3_10E


//--------------------- .nv.constant3             --------------------------
	.section	.nv.constant3,"a",@progbits
	.align	8
.nv.constant3:
	.type		__cr_lgamma_table,@object
	.size		__cr_lgamma_table,(.L_8 - __cr_lgamma_table)
__cr_lgamma_table:
        /*0000*/ 	.byte	0x00, 0x00, 0x00, 0x00, 0x00, 0x00, 0x00, 0x00, 0x00, 0x00, 0x00, 0x00, 0x00, 0x00, 0x00, 0x00
        /*0010*/ 	.byte	0xef, 0x39, 0xfa, 0xfe, 0x42, 0x2e, 0xe6, 0x3f, 0x02, 0x20, 0x2a, 0xfa, 0x0b, 0xab, 0xfc, 0x3f
        /*0020*/ 	.byte	0xf9, 0x2c, 0x92, 0x7c, 0xa7, 0x6c, 0x09, 0x40, 0xc9, 0x79, 0x44, 0x3c, 0x64, 0x26, 0x13, 0x40
        /*0030*/ 	.byte	0xca, 0x01, 0xcf, 0x3a, 0x27, 0x51, 0x1a, 0x40, 0x30, 0xcc, 0x2d, 0xf3, 0xe1, 0x0c, 0x21, 0x40
        /*0040*/ 	.byte	0x0d, 0xb7, 0xfc, 0x82, 0x8e, 0x35, 0x25, 0x40
.L_8:


//--------------------- .text._ZN3cub18CUB_300001_SM_10006detail11EmptyKernelIvEEvv --------------------------
	.section	.text._ZN3cub18CUB_300001_SM_10006detail11EmptyKernelIvEEvv,"ax",@progbits
	.align	128
        .global         _ZN3cub18CUB_300001_SM_10006detail11EmptyKernelIvEEvv
        .type           _ZN3cub18CUB_300001_SM_10006detail11EmptyKernelIvEEvv,@function
        .size           _ZN3cub18CUB_300001_SM_10006detail11EmptyKernelIvEEvv,(.L_x_1 - _ZN3cub18CUB_300001_SM_10006detail11EmptyKernelIvEEvv)
        .other          _ZN3cub18CUB_300001_SM_10006detail11EmptyKernelIvEEvv,@"STO_CUDA_ENTRY STV_DEFAULT"
_ZN3cub18CUB_300001_SM_10006detail11EmptyKernelIvEEvv:
.text._ZN3cub18CUB_300001_SM_10006detail11EmptyKernelIvEEvv:
[----:B------:R-:W-:Y:S01]  /*0000*/  LDC R1, c[0x0][0x37c] ;  /* 0x0000df00ff017b82 */ /* 0x000fe20000000800 */
[----:B------:R-:W-:Y:S05]  /*0010*/  EXIT ;  /* 0x000000000000794d */ /* 0x000fea0003800000 */
.L_x_0:
[----:B------:R-:W-:-:S00]  /*0020*/  BRA `(.L_x_0) ;  /* 0xfffffffc00fc7947 */ /* 0x000fc0000383ffff */
[----:B------:R-:W-:-:S00]  /*0030*/  NOP ;  /* 0x0000000000007918 */ /* 0x000fc00000000000 */
        /* <DEDUP_REMOVED lines=12> */
.L_x_1:


//--------------------- .nv.global.init           --------------------------
	.section	.nv.global.init,"aw",@progbits
	.align	4
.nv.global.init:
	.type		mrg32k3aM1SubSeq,@object
	.size		mrg32k3aM1SubSeq,(mrg32k3aM2SubSeq - mrg32k3aM1SubSeq)
mrg32k3aM1SubSeq:
        /*0000*/ 	.byte	0x0b, 0xcc, 0xee, 0x04, 0x73, 0x29, 0x8b, 0x6f, 0xf6, 0x53, 0x03, 0xf6, 0x23, 0xf6, 0xea, 0xda
        /* <DEDUP_REMOVED lines=125> */
	.type		mrg32k3aM2SubSeq,@object
	.size		mrg32k3aM2SubSeq,(mrg32k3aM1 - mrg32k3aM2SubSeq)
mrg32k3aM2SubSeq:
        /* <DEDUP_REMOVED lines=126> */
	.type		mrg32k3aM1,@object
	.size		mrg32k3aM1,(mrg32k3aM1Seq - mrg32k3aM1)
mrg32k3aM1:
        /* <DEDUP_REMOVED lines=144> */
	.type		mrg32k3aM1Seq,@object
	.size		mrg32k3aM1Seq,(mrg32k3aM2 - mrg32k3aM1Seq)
mrg32k3aM1Seq:
        /* <DEDUP_REMOVED lines=144> */
	.type		mrg32k3aM2,@object
	.size		mrg32k3aM2,(mrg32k3aM2Seq - mrg32k3aM2)
mrg32k3aM2:
        /* <DEDUP_REMOVED lines=144> */
	.type		mrg32k3aM2Seq,@object
	.size		mrg32k3aM2Seq,(precalc_xorwow_matrix - mrg32k3aM2Seq)
mrg32k3aM2Seq:
        /* <DEDUP_REMOVED lines=144> */
	.type		precalc_xorwow_matrix,@object
	.size		precalc_xorwow_matrix,(precalc_xorwow_offset_matrix - precalc_xorwow_matrix)
precalc_xorwow_matrix:
        /* <DEDUP_REMOVED lines=6400> */
	.type		precalc_xorwow_offset_matrix,@object
	.size		precalc_xorwow_offset_matrix,(.L_1 - precalc_xorwow_offset_matrix)
precalc_xorwow_offset_matrix:
        /* <DEDUP_REMOVED lines=6400> */
.L_1:


//--------------------- .nv.shared.reserved.0     --------------------------
	.section	.nv.shared.reserved.0,"aw",@nobits
	.weak		__nv_reservedSMEM_offset_0_alias
	.size		__nv_reservedSMEM_offset_0_alias, 0, 64
	.other		__nv_reservedSMEM_offset_0_alias,@"STO_CUDA_RESERVED_SHARED STV_DEFAULT"
__nv_reservedSMEM_offset_0_alias:
	.zero		0
	.zero		64


//--------------------- .nv.global                --------------------------
	.section	.nv.global,"aw",@nobits
.nv.global:
	.type		_ZN41_INTERNAL_80fd9c1d_4_k_cu_5cbd4ae0_1205106thrust24THRUST_300001_SM_1000_NS12placeholders2_5E,@object
	.size		_ZN41_INTERNAL_80fd9c1d_4_k_cu_5cbd4ae0_1205106thrust24THRUST_300001_SM_1000_NS12placeholders2_5E,(_ZN41_INTERNAL_80fd9c1d_4_k_cu_5cbd4ae0_1205104cuda3std3__45__cpo6cbeginE - _ZN41_INTERNAL_80fd9c1d_4_k_cu_5cbd4ae0_1205106thrust24THRUST_300001_SM_1000_NS12placeholders2_5E)
_ZN41_INTERNAL_80fd9c1d_4_k_cu_5cbd4ae0_1205106thrust24THRUST_300001_SM_1000_NS12placeholders2_5E:
	.zero		1
	.type		_ZN41_INTERNAL_80fd9c1d_4_k_cu_5cbd4ae0_1205104cuda3std3__45__cpo6cbeginE,@object
	.size		_ZN41_INTERNAL_80fd9c1d_4_k_cu_5cbd4ae0_1205104cuda3std3__45__cpo6cbeginE,(_ZN41_INTERNAL_80fd9c1d_4_k_cu_5cbd4ae0_1205104cuda3std6ranges3__45__cpo6cbeginE - _ZN41_INTERNAL_80fd9c1d_4_k_cu_5cbd4ae0_1205104cuda3std3__45__cpo6cbeginE)
_ZN41_INTERNAL_80fd9c1d_4_k_cu_5cbd4ae0_1205104cuda3std3__45__cpo6cbeginE:
	.zero		1
	.type		_ZN41_INTERNAL_80fd9c1d_4_k_cu_5cbd4ae0_1205104cuda3std6ranges3__45__cpo6cbeginE,@object
	.size		_ZN41_INTERNAL_80fd9c1d_4_k_cu_5cbd4ae0_1205104cuda3std6ranges3__45__cpo6cbeginE,(_ZN41_INTERNAL_80fd9c1d_4_k_cu_5cbd4ae0_1205104cuda3std3__48in_placeE - _ZN41_INTERNAL_80fd9c1d_4_k_cu_5cbd4ae0_1205104cuda3std6ranges3__45__cpo6cbeginE)
_ZN41_INTERNAL_80fd9c1d_4_k_cu_5cbd4ae0_1205104cuda3std6ranges3__45__cpo6cbeginE:
	.zero		1
	.type		_ZN41_INTERNAL_80fd9c1d_4_k_cu_5cbd4ae0_1205104cuda3std3__48in_placeE,@object
	.size		_ZN41_INTERNAL_80fd9c1d_4_k_cu_5cbd4ae0_1205104cuda3std3__48in_placeE,(_ZN41_INTERNAL_80fd9c1d_4_k_cu_5cbd4ae0_1205104cuda3std6ranges3__45__cpo4sizeE - _ZN41_INTERNAL_80fd9c1d_4_k_cu_5cbd4ae0_1205104cuda3std3__48in_placeE)
_ZN41_INTERNAL_80fd9c1d_4_k_cu_5cbd4ae0_1205104cuda3std3__48in_placeE:
	.zero		1
	.type		_ZN41_INTERNAL_80fd9c1d_4_k_cu_5cbd4ae0_1205104cuda3std6ranges3__45__cpo4sizeE,@object
	.size		_ZN41_INTERNAL_80fd9c1d_4_k_cu_5cbd4ae0_1205104cuda3std6ranges3__45__cpo4sizeE,(_ZN41_INTERNAL_80fd9c1d_4_k_cu_5cbd4ae0_1205106thrust24THRUST_300001_SM_1000_NS12placeholders2_9E - _ZN41_INTERNAL_80fd9c1d_4_k_cu_5cbd4ae0_1205104cuda3std6ranges3__45__cpo4sizeE)
_ZN41_INTERNAL_80fd9c1d_4_k_cu_5cbd4ae0_1205104cuda3std6ranges3__45__cpo4sizeE:
	.zero		1
	.type		_ZN41_INTERNAL_80fd9c1d_4_k_cu_5cbd4ae0_1205106thrust24THRUST_300001_SM_1000_NS12placeholders2_9E,@object
	.size		_ZN41_INTERNAL_80fd9c1d_4_k_cu_5cbd4ae0_1205106thrust24THRUST_300001_SM_1000_NS12placeholders2_9E,(_ZN41_INTERNAL_80fd9c1d_4_k_cu_5cbd4ae0_1205104cuda3std3__45__cpo7crbeginE - _ZN41_INTERNAL_80fd9c1d_4_k_cu_5cbd4ae0_1205106thrust24THRUST_300001_SM_1000_NS12placeholders2_9E)
_ZN41_INTERNAL_80fd9c1d_4_k_cu_5cbd4ae0_1205106thrust24THRUST_300001_SM_1000_NS12placeholders2_9E:
	.zero		1
	.type		_ZN41_INTERNAL_80fd9c1d_4_k_cu_5cbd4ae0_1205104cuda3std3__45__cpo7crbeginE,@object
	.size		_ZN41_INTERNAL_80fd9c1d_4_k_cu_5cbd4ae0_1205104cuda3std3__45__cpo7crbeginE,(_ZN41_INTERNAL_80fd9c1d_4_k_cu_5cbd4ae0_1205104cuda3std6ranges3__45__cpo4nextE - _ZN41_INTERNAL_80fd9c1d_4_k_cu_5cbd4ae0_1205104cuda3std3__45__cpo7crbeginE)
_ZN41_INTERNAL_80fd9c1d_4_k_cu_5cbd4ae0_1205104cuda3std3__45__cpo7crbeginE:
	.zero		1
	.type		_ZN41_INTERNAL_80fd9c1d_4_k_cu_5cbd4ae0_1205104cuda3std6ranges3__45__cpo4nextE,@object
	.size		_ZN41_INTERNAL_80fd9c1d_4_k_cu_5cbd4ae0_1205104cuda3std6ranges3__45__cpo4nextE,(_ZN41_INTERNAL_80fd9c1d_4_k_cu_5cbd4ae0_1205104cuda3std6ranges3__45__cpo4swapE - _ZN41_INTERNAL_80fd9c1d_4_k_cu_5cbd4ae0_1205104cuda3std6ranges3__45__cpo4nextE)
_ZN41_INTERNAL_80fd9c1d_4_k_cu_5cbd4ae0_1205104cuda3std6ranges3__45__cpo4nextE:
	.zero		1
	.type		_ZN41_INTERNAL_80fd9c1d_4_k_cu_5cbd4ae0_1205104cuda3std6ranges3__45__cpo4swapE,@object
	.size		_ZN41_INTERNAL_80fd9c1d_4_k_cu_5cbd4ae0_1205104cuda3std6ranges3__45__cpo4swapE,(_ZN41_INTERNAL_80fd9c1d_4_k_cu_5cbd4ae0_1205106thrust24THRUST_300001_SM_1000_NS12placeholders2_1E - _ZN41_INTERNAL_80fd9c1d_4_k_cu_5cbd4ae0_1205104cuda3std6ranges3__45__cpo4swapE)
_ZN41_INTERNAL_80fd9c1d_4_k_cu_5cbd4ae0_1205104cuda3std6ranges3__45__cpo4swapE:
	.zero		1
	.type		_ZN41_INTERNAL_80fd9c1d_4_k_cu_5cbd4ae0_1205106thrust24THRUST_300001_SM_1000_NS12placeholders2_1E,@object
	.size		_ZN41_INTERNAL_80fd9c1d_4_k_cu_5cbd4ae0_1205106thrust24THRUST_300001_SM_1000_NS12placeholders2_1E,(_ZN41_INTERNAL_80fd9c1d_4_k_cu_5cbd4ae0_1205106thrust24THRUST_300001_SM_1000_NS12placeholders2_3E - _ZN41_INTERNAL_80fd9c1d_4_k_cu_5cbd4ae0_1205106thrust24THRUST_300001_SM_1000_NS12placeholders2_1E)
_ZN41_INTERNAL_80fd9c1d_4_k_cu_5cbd4ae0_1205106thrust24THRUST_300001_SM_1000_NS12placeholders2_1E:
	.zero		1
	.type		_ZN41_INTERNAL_80fd9c1d_4_k_cu_5cbd4ae0_1205106thrust24THRUST_300001_SM_1000_NS12placeholders2_3E,@object
	.size		_ZN41_INTERNAL_80fd9c1d_4_k_cu_5cbd4ae0_1205106thrust24THRUST_300001_SM_1000_NS12placeholders2_3E,(_ZN41_INTERNAL_80fd9c1d_4_k_cu_5cbd4ae0_1205104cuda3std3__45__cpo5beginE - _ZN41_INTERNAL_80fd9c1d_4_k_cu_5cbd4ae0_1205106thrust24THRUST_300001_SM_1000_NS12placeholders2_3E)
_ZN41_INTERNAL_80fd9c1d_4_k_cu_5cbd4ae0_1205106thrust24THRUST_300001_SM_1000_NS12placeholders2_3E:
	.zero		1
	.type		_ZN41_INTERNAL_80fd9c1d_4_k_cu_5cbd4ae0_1205104cuda3std3__45__cpo5beginE,@object
	.size		_ZN41_INTERNAL_80fd9c1d_4_k_cu_5cbd4ae0_1205104cuda3std3__45__cpo5beginE,(_ZN41_INTERNAL_80fd9c1d_4_k_cu_5cbd4ae0_1205104cuda3std6ranges3__45__cpo5beginE - _ZN41_INTERNAL_80fd9c1d_4_k_cu_5cbd4ae0_1205104cuda3std3__45__cpo5beginE)
_ZN41_INTERNAL_80fd9c1d_4_k_cu_5cbd4ae0_1205104cuda3std3__45__cpo5beginE:
	.zero		1
	.type		_ZN41_INTERNAL_80fd9c1d_4_k_cu_5cbd4ae0_1205104cuda3std6ranges3__45__cpo5beginE,@object
	.size		_ZN41_INTERNAL_80fd9c1d_4_k_cu_5cbd4ae0_1205104cuda3std6ranges3__45__cpo5beginE,(_ZN41_INTERNAL_80fd9c1d_4_k_cu_5cbd4ae0_1205104cuda3std3__443_GLOBAL__N__80fd9c1d_4_k_cu_5cbd4ae0_1205106ignoreE - _ZN41_INTERNAL_80fd9c1d_4_k_cu_5cbd4ae0_1205104cuda3std6ranges3__45__cpo5beginE)
_ZN41_INTERNAL_80fd9c1d_4_k_cu_5cbd4ae0_1205104cuda3std6ranges3__45__cpo5beginE:
	.zero		1
	.type		_ZN41_INTERNAL_80fd9c1d_4_k_cu_5cbd4ae0_1205104cuda3std3__443_GLOBAL__N__80fd9c1d_4_k_cu_5cbd4ae0_1205106ignoreE,@object
	.size		_ZN41_INTERNAL_80fd9c1d_4_k_cu_5cbd4ae0_1205104cuda3std3__443_GLOBAL__N__80fd9c1d_4_k_cu_5cbd4ae0_1205106ignoreE,(_ZN41_INTERNAL_80fd9c1d_4_k_cu_5cbd4ae0_1205104cuda3std6ranges3__45__cpo4dataE - _ZN41_INTERNAL_80fd9c1d_4_k_cu_5cbd4ae0_1205104cuda3std3__443_GLOBAL__N__80fd9c1d_4_k_cu_5cbd4ae0_1205106ignoreE)
_ZN41_INTERNAL_80fd9c1d_4_k_cu_5cbd4ae0_1205104cuda3std3__443_GLOBAL__N__80fd9c1d_4_k_cu_5cbd4ae0_1205106ignoreE:
	.zero		1
	.type		_ZN41_INTERNAL_80fd9c1d_4_k_cu_5cbd4ae0_1205104cuda3std6ranges3__45__cpo4dataE,@object
	.size		_ZN41_INTERNAL_80fd9c1d_4_k_cu_5cbd4ae0_1205104cuda3std6ranges3__45__cpo4dataE,(_ZN41_INTERNAL_80fd9c1d_4_k_cu_5cbd4ae0_1205106thrust24THRUST_300001_SM_1000_NS12placeholders2_7E - _ZN41_INTERNAL_80fd9c1d_4_k_cu_5cbd4ae0_1205104cuda3std6ranges3__45__cpo4dataE)
_ZN41_INTERNAL_80fd9c1d_4_k_cu_5cbd4ae0_1205104cuda3std6ranges3__45__cpo4dataE:
	.zero		1
	.type		_ZN41_INTERNAL_80fd9c1d_4_k_cu_5cbd4ae0_1205106thrust24THRUST_300001_SM_1000_NS12placeholders2_7E,@object
	.size		_ZN41_INTERNAL_80fd9c1d_4_k_cu_5cbd4ae0_1205106thrust24THRUST_300001_SM_1000_NS12placeholders2_7E,(_ZN41_INTERNAL_80fd9c1d_4_k_cu_5cbd4ae0_1205104cuda3std3__45__cpo6rbeginE - _ZN41_INTERNAL_80fd9c1d_4_k_cu_5cbd4ae0_1205106thrust24THRUST_300001_SM_1000_NS12placeholders2_7E)
_ZN41_INTERNAL_80fd9c1d_4_k_cu_5cbd4ae0_1205106thrust24THRUST_300001_SM_1000_NS12placeholders2_7E:
	.zero		1
	.type		_ZN41_INTERNAL_80fd9c1d_4_k_cu_5cbd4ae0_1205104cuda3std3__45__cpo6rbeginE,@object
	.size		_ZN41_INTERNAL_80fd9c1d_4_k_cu_5cbd4ae0_1205104cuda3std3__45__cpo6rbeginE,(_ZN41_INTERNAL_80fd9c1d_4_k_cu_5cbd4ae0_1205104cuda3std6ranges3__45__cpo7advanceE - _ZN41_INTERNAL_80fd9c1d_4_k_cu_5cbd4ae0_1205104cuda3std3__45__cpo6rbeginE)
_ZN41_INTERNAL_80fd9c1d_4_k_cu_5cbd4ae0_1205104cuda3std3__45__cpo6rbeginE:
	.zero		1
	.type		_ZN41_INTERNAL_80fd9c1d_4_k_cu_5cbd4ae0_1205104cuda3std6ranges3__45__cpo7advanceE,@object
	.size		_ZN41_INTERNAL_80fd9c1d_4_k_cu_5cbd4ae0_1205104cuda3std6ranges3__45__cpo7advanceE,(_ZN41_INTERNAL_80fd9c1d_4_k_cu_5cbd4ae0_1205104cuda3std3__47nulloptE - _ZN41_INTERNAL_80fd9c1d_4_k_cu_5cbd4ae0_1205104cuda3std6ranges3__45__cpo7advanceE)
_ZN41_INTERNAL_80fd9c1d_4_k_cu_5cbd4ae0_1205104cuda3std6ranges3__45__cpo7advanceE:
	.zero		1
	.type		_ZN41_INTERNAL_80fd9c1d_4_k_cu_5cbd4ae0_1205104cuda3std3__47nulloptE,@object
	.size		_ZN41_INTERNAL_80fd9c1d_4_k_cu_5cbd4ae0_1205104cuda3std3__47nulloptE,(_ZN41_INTERNAL_80fd9c1d_4_k_cu_5cbd4ae0_1205104cuda3std6ranges3__45__cpo8distanceE - _ZN41_INTERNAL_80fd9c1d_4_k_cu_5cbd4ae0_1205104cuda3std3__47nulloptE)
_ZN41_INTERNAL_80fd9c1d_4_k_cu_5cbd4ae0_1205104cuda3std3__47nulloptE:
	.zero		1
	.type		_ZN41_INTERNAL_80fd9c1d_4_k_cu_5cbd4ae0_1205104cuda3std6ranges3__45__cpo8distanceE,@object
	.size		_ZN41_INTERNAL_80fd9c1d_4_k_cu_5cbd4ae0_1205104cuda3std6ranges3__45__cpo8distanceE,(_ZN41_INTERNAL_80fd9c1d_4_k_cu_5cbd4ae0_1205106thrust24THRUST_300001_SM_1000_NS12placeholders2_6E - _ZN41_INTERNAL_80fd9c1d_4_k_cu_5cbd4ae0_1205104cuda3std6ranges3__45__cpo8distanceE)
_ZN41_INTERNAL_80fd9c1d_4_k_cu_5cbd4ae0_1205104cuda3std6ranges3__45__cpo8distanceE:
	.zero		1
	.type		_ZN41_INTERNAL_80fd9c1d_4_k_cu_5cbd4ae0_1205106thrust24THRUST_300001_SM_1000_NS12placeholders2_6E,@object
	.size		_ZN41_INTERNAL_80fd9c1d_4_k_cu_5cbd4ae0_1205106thrust24THRUST_300001_SM_1000_NS12placeholders2_6E,(_ZN41_INTERNAL_80fd9c1d_4_k_cu_5cbd4ae0_1205104cuda3std3__45__cpo4cendE - _ZN41_INTERNAL_80fd9c1d_4_k_cu_5cbd4ae0_1205106thrust24THRUST_300001_SM_1000_NS12placeholders2_6E)
_ZN41_INTERNAL_80fd9c1d_4_k_cu_5cbd4ae0_1205106thrust24THRUST_300001_SM_1000_NS12placeholders2_6E:
	.zero		1
	.type		_ZN41_INTERNAL_80fd9c1d_4_k_cu_5cbd4ae0_1205104cuda3std3__45__cpo4cendE,@object
	.size		_ZN41_INTERNAL_80fd9c1d_4_k_cu_5cbd4ae0_1205104cuda3std3__45__cpo4cendE,(_ZN41_INTERNAL_80fd9c1d_4_k_cu_5cbd4ae0_1205104cuda3std6ranges3__45__cpo4cendE - _ZN41_INTERNAL_80fd9c1d_4_k_cu_5cbd4ae0_1205104cuda3std3__45__cpo4cendE)
_ZN41_INTERNAL_80fd9c1d_4_k_cu_5cbd4ae0_1205104cuda3std3__45__cpo4cendE:
	.zero		1
	.type		_ZN41_INTERNAL_80fd9c1d_4_k_cu_5cbd4ae0_1205104cuda3std6ranges3__45__cpo4cendE,@object
	.size		_ZN41_INTERNAL_80fd9c1d_4_k_cu_5cbd4ae0_1205104cuda3std6ranges3__45__cpo4cendE,(_ZN41_INTERNAL_80fd9c1d_4_k_cu_5cbd4ae0_1205104cuda3std3__420unreachable_sentinelE - _ZN41_INTERNAL_80fd9c1d_4_k_cu_5cbd4ae0_1205104cuda3std6ranges3__45__cpo4cendE)
_ZN41_INTERNAL_80fd9c1d_4_k_cu_5cbd4ae0_1205104cuda3std6ranges3__45__cpo4cendE:
	.zero		1
	.type		_ZN41_INTERNAL_80fd9c1d_4_k_cu_5cbd4ae0_1205104cuda3std3__420unreachable_sentinelE,@object
	.size		_ZN41_INTERNAL_80fd9c1d_4_k_cu_5cbd4ae0_1205104cuda3std3__420unreachable_sentinelE,(_ZN41_INTERNAL_80fd9c1d_4_k_cu_5cbd4ae0_1205104cuda3std6ranges3__45__cpo5ssizeE - _ZN41_INTERNAL_80fd9c1d_4_k_cu_5cbd4ae0_1205104cuda3std3__420unreachable_sentinelE)
_ZN41_INTERNAL_80fd9c1d_4_k_cu_5cbd4ae0_1205104cuda3std3__420unreachable_sentinelE:
	.zero		1
	.type		_ZN41_INTERNAL_80fd9c1d_4_k_cu_5cbd4ae0_1205104cuda3std6ranges3__45__cpo5ssizeE,@object
	.size		_ZN41_INTERNAL_80fd9c1d_4_k_cu_5cbd4ae0_1205104cuda3std6ranges3__45__cpo5ssizeE,(_ZN41_INTERNAL_80fd9c1d_4_k_cu_5cbd4ae0_1205106thrust24THRUST_300001_SM_1000_NS12placeholders3_10E - _ZN41_INTERNAL_80fd9c1d_4_k_cu_5cbd4ae0_1205104cuda3std6ranges3__45__cpo5ssizeE)
_ZN41_INTERNAL_80fd9c1d_4_k_cu_5cbd4ae0_1205104cuda3std6ranges3__45__cpo5ssizeE:
	.zero		1
	.type		_ZN41_INTERNAL_80fd9c1d_4_k_cu_5cbd4ae0_1205106thrust24THRUST_300001_SM_1000_NS12placeholders3_10E,@object
	.size		_ZN41_INTERNAL_80fd9c1d_4_k_cu_5cbd4ae0_1205106thrust24THRUST_300001_SM_1000_NS12placeholders3_10E,(_ZN41_INTERNAL_80fd9c1d_4_k_cu_5cbd4ae0_1205104cuda3std3__45__cpo5crendE - _ZN41_INTERNAL_80fd9c1d_4_k_cu_5cbd4ae0_1205106thrust24THRUST_300001_SM_1000_NS12placeholders3_10E)
_ZN41_INTERNAL_80fd9c1d_4_k_cu_5cbd4ae0_1205106thrust24THRUST_300001_SM_1000_NS12placeholders3_10E:
	.zero		1
	.type		_ZN41_INTERNAL_80fd9c1d_4_k_cu_5cbd4ae0_1205104cuda3std3__45__cpo5crendE,@object
	.size		_ZN41_INTERNAL_80fd9c1d_4_k_cu_5cbd4ae0_1205104cuda3std3__45__cpo5crendE,(_ZN41_INTERNAL_80fd9c1d_4_k_cu_5cbd4ae0_1205104cuda3std6ranges3__45__cpo4prevE - _ZN41_INTERNAL_80fd9c1d_4_k_cu_5cbd4ae0_1205104cuda3std3__45__cpo5crendE)
_ZN41_INTERNAL_80fd9c1d_4_k_cu_5cbd4ae0_1205104cuda3std3__45__cpo5crendE:
	.zero		1
	.type		_ZN41_INTERNAL_80fd9c1d_4_k_cu_5cbd4ae0_1205104cuda3std6ranges3__45__cpo4prevE,@object
	.size		_ZN41_INTERNAL_80fd9c1d_4_k_cu_5cbd4ae0_1205104cuda3std6ranges3__45__cpo4prevE,(_ZN41_INTERNAL_80fd9c1d_4_k_cu_5cbd4ae0_1205104cuda3std6ranges3__45__cpo9iter_moveE - _ZN41_INTERNAL_80fd9c1d_4_k_cu_5cbd4ae0_1205104cuda3std6ranges3__45__cpo4prevE)
_ZN41_INTERNAL_80fd9c1d_4_k_cu_5cbd4ae0_1205104cuda3std6ranges3__45__cpo4prevE:
	.zero		1
	.type		_ZN41_INTERNAL_80fd9c1d_4_k_cu_5cbd4ae0_1205104cuda3std6ranges3__45__cpo9iter_moveE,@object
	.size		_ZN41_INTERNAL_80fd9c1d_4_k_cu_5cbd4ae0_1205104cuda3std6ranges3__45__cpo9iter_moveE,(_ZN41_INTERNAL_80fd9c1d_4_k_cu_5cbd4ae0_1205106thrust24THRUST_300001_SM_1000_NS12placeholders2_2E - _ZN41_INTERNAL_80fd9c1d_4_k_cu_5cbd4ae0_1205104cuda3std6ranges3__45__cpo9iter_moveE)
_ZN41_INTERNAL_80fd9c1d_4_k_cu_5cbd4ae0_1205104cuda3std6ranges3__45__cpo9iter_moveE:
	.zero		1
	.type		_ZN41_INTERNAL_80fd9c1d_4_k_cu_5cbd4ae0_1205106thrust24THRUST_300001_SM_1000_NS12placeholders2_2E,@object
	.size		_ZN41_INTERNAL_80fd9c1d_4_k_cu_5cbd4ae0_1205106thrust24THRUST_300001_SM_1000_NS12placeholders2_2E,(_ZN41_INTERNAL_80fd9c1d_4_k_cu_5cbd4ae0_1205106thrust24THRUST_300001_SM_1000_NS12placeholders2_4E - _ZN41_INTERNAL_80fd9c1d_4_k_cu_5cbd4ae0_1205106thrust24THRUST_300001_SM_1000_NS12placeholders2_2E)
_ZN41_INTERNAL_80fd9c1d_4_k_cu_5cbd4ae0_1205106thrust24THRUST_300001_SM_1000_NS12placeholders2_2E:
	.zero		1
	.type		_ZN41_INTERNAL_80fd9c1d_4_k_cu_5cbd4ae0_1205106thrust24THRUST_300001_SM_1000_NS12placeholders2_4E,@object
	.size		_ZN41_INTERNAL_80fd9c1d_4_k_cu_5cbd4ae0_1205106thrust24THRUST_300001_SM_1000_NS12placeholders2_4E,(_ZN41_INTERNAL_80fd9c1d_4_k_cu_5cbd4ae0_1205104cuda3std3__45__cpo3endE - _ZN41_INTERNAL_80fd9c1d_4_k_cu_5cbd4ae0_1205106thrust24THRUST_300001_SM_1000_NS12placeholders2_4E)
_ZN41_INTERNAL_80fd9c1d_4_k_cu_5cbd4ae0_1205106thrust24THRUST_300001_SM_1000_NS12placeholders2_4E:
	.zero		1
	.type		_ZN41_INTERNAL_80fd9c1d_4_k_cu_5cbd4ae0_1205104cuda3std3__45__cpo3endE,@object
	.size		_ZN41_INTERNAL_80fd9c1d_4_k_cu_5cbd4ae0_1205104cuda3std3__45__cpo3endE,(_ZN41_INTERNAL_80fd9c1d_4_k_cu_5cbd4ae0_1205104cuda3std6ranges3__45__cpo3endE - _ZN41_INTERNAL_80fd9c1d_4_k_cu_5cbd4ae0_1205104cuda3std3__45__cpo3endE)
_ZN41_INTERNAL_80fd9c1d_4_k_cu_5cbd4ae0_1205104cuda3std3__45__cpo3endE:
	.zero		1
	.type		_ZN41_INTERNAL_80fd9c1d_4_k_cu_5cbd4ae0_1205104cuda3std6ranges3__45__cpo3endE,@object
	.size		_ZN41_INTERNAL_80fd9c1d_4_k_cu_5cbd4ae0_1205104cuda3std6ranges3__45__cpo3endE,(_ZN41_INTERNAL_80fd9c1d_4_k_cu_5cbd4ae0_1205104cuda3std3__419piecewise_constructE - _ZN41_INTERNAL_80fd9c1d_4_k_cu_5cbd4ae0_1205104cuda3std6ranges3__45__cpo3endE)
_ZN41_INTERNAL_80fd9c1d_4_k_cu_5cbd4ae0_1205104cuda3std6ranges3__45__cpo3endE:
	.zero		1
	.type		_ZN41_INTERNAL_80fd9c1d_4_k_cu_5cbd4ae0_1205104cuda3std3__419piecewise_constructE,@object
	.size		_ZN41_INTERNAL_80fd9c1d_4_k_cu_5cbd4ae0_1205104cuda3std3__419piecewise_constructE,(_ZN41_INTERNAL_80fd9c1d_4_k_cu_5cbd4ae0_1205104cuda3std6ranges3__45__cpo5cdataE - _ZN41_INTERNAL_80fd9c1d_4_k_cu_5cbd4ae0_1205104cuda3std3__419piecewise_constructE)
_ZN41_INTERNAL_80fd9c1d_4_k_cu_5cbd4ae0_1205104cuda3std3__419piecewise_constructE:
	.zero		1
	.type		_ZN41_INTERNAL_80fd9c1d_4_k_cu_5cbd4ae0_1205104cuda3std6ranges3__45__cpo5cdataE,@object
	.size		_ZN41_INTERNAL_80fd9c1d_4_k_cu_5cbd4ae0_1205104cuda3std6ranges3__45__cpo5cdataE,(_ZN41_INTERNAL_80fd9c1d_4_k_cu_5cbd4ae0_1205106thrust24THRUST_300001_SM_1000_NS12placeholders2_8E - _ZN41_INTERNAL_80fd9c1d_4_k_cu_5cbd4ae0_1205104cuda3std6ranges3__45__cpo5cdataE)
_ZN41_INTERNAL_80fd9c1d_4_k_cu_5cbd4ae0_1205104cuda3std6ranges3__45__cpo5cdataE:
	.zero		1
	.type		_ZN41_INTERNAL_80fd9c1d_4_k_cu_5cbd4ae0_1205106thrust24THRUST_300001_SM_1000_NS12placeholders2_8E,@object
	.size		_ZN41_INTERNAL_80fd9c1d_4_k_cu_5cbd4ae0_1205106thrust24THRUST_300001_SM_1000_NS12placeholders2_8E,(_ZN41_INTERNAL_80fd9c1d_4_k_cu_5cbd4ae0_1205104cuda3std3__45__cpo4rendE - _ZN41_INTERNAL_80fd9c1d_4_k_cu_5cbd4ae0_1205106thrust24THRUST_300001_SM_1000_NS12placeholders2_8E)
_ZN41_INTERNAL_80fd9c1d_4_k_cu_5cbd4ae0_1205106thrust24THRUST_300001_SM_1000_NS12placeholders2_8E:
	.zero		1
	.type		_ZN41_INTERNAL_80fd9c1d_4_k_cu_5cbd4ae0_1205104cuda3std3__45__cpo4rendE,@object
	.size		_ZN41_INTERNAL_80fd9c1d_4_k_cu_5cbd4ae0_1205104cuda3std3__45__cpo4rendE,(_ZN41_INTERNAL_80fd9c1d_4_k_cu_5cbd4ae0_1205104cuda3std6ranges3__45__cpo9iter_swapE - _ZN41_INTERNAL_80fd9c1d_4_k_cu_5cbd4ae0_1205104cuda3std3__45__cpo4rendE)
_ZN41_INTERNAL_80fd9c1d_4_k_cu_5cbd4ae0_1205104cuda3std3__45__cpo4rendE:
	.zero		1
	.type		_ZN41_INTERNAL_80fd9c1d_4_k_cu_5cbd4ae0_1205104cuda3std6ranges3__45__cpo9iter_swapE,@object
	.size		_ZN41_INTERNAL_80fd9c1d_4_k_cu_5cbd4ae0_1205104cuda3std6ranges3__45__cpo9iter_swapE,(_ZN41_INTERNAL_80fd9c1d_4_k_cu_5cbd4ae0_1205104cuda3std3__48unexpectE - _ZN41_INTERNAL_80fd9c1d_4_k_cu_5cbd4ae0_1205104cuda3std6ranges3__45__cpo9iter_swapE)
_ZN41_INTERNAL_80fd9c1d_4_k_cu_5cbd4ae0_1205104cuda3std6ranges3__45__cpo9iter_swapE:
	.zero		1
	.type		_ZN41_INTERNAL_80fd9c1d_4_k_cu_5cbd4ae0_1205104cuda3std3__48unexpectE,@object
	.size		_ZN41_INTERNAL_80fd9c1d_4_k_cu_5cbd4ae0_1205104cuda3std3__48unexpectE,(_ZN41_INTERNAL_80fd9c1d_4_k_cu_5cbd4ae0_1205106thrust24THRUST_300001_SM_1000_NS6system6detail10sequential3seqE - _ZN41_INTERNAL_80fd9c1d_4_k_cu_5cbd4ae0_1205104cuda3std3__48unexpectE)
_ZN41_INTERNAL_80fd9c1d_4_k_cu_5cbd4ae0_1205104cuda3std3__48unexpectE:
	.zero		1
	.type		_ZN41_INTERNAL_80fd9c1d_4_k_cu_5cbd4ae0_1205106thrust24THRUST_300001_SM_1000_NS6system6detail10sequential3seqE,@object
	.size		_ZN41_INTERNAL_80fd9c1d_4_k_cu_5cbd4ae0_1205106thrust24THRUST_300001_SM_1000_NS6system6detail10sequential3seqE,(.L_38 - _ZN41_INTERNAL_80fd9c1d_4_k_cu_5cbd4ae0_1205106thrust24THRUST_300001_SM_1000_NS6system6detail10sequential3seqE)
_ZN41_INTERNAL_80fd9c1d_4_k_cu_5cbd4ae0_1205106thrust24THRUST_300001_SM_1000_NS6system6detail10sequential3seqE:
	.zero		1
.L_38:


//--------------------- .nv.constant0._ZN3cub18CUB_300001_SM_10006detail11EmptyKernelIvEEvv --------------------------
	.section	.nv.constant0._ZN3cub18CUB_300001_SM_10006detail11EmptyKernelIvEEvv,"a",@progbits
	.sectionflags	@""
	.align	4
.nv.constant0._ZN3cub18CUB_300001_SM_10006detail11EmptyKernelIvEEvv:
	.zero		896


//--------------------- SYMBOLS --------------------------

	.type		.nv.reservedSmem.offset0,@object
	.size		.nv.reservedSmem.offset0,0x4
